//
// Generated by NVIDIA NVVM Compiler
//
// Compiler Build ID: CL-36424714
// Cuda compilation tools, release 13.0, V13.0.88
// Based on NVVM 20.0.0
//

.version 9.0
.target sm_100
.address_size 64

	// .globl	_Z21thread_id_demo_kernelv
.extern .func  (.param .b32 func_retval0) vprintf
(
	.param .b64 vprintf_param_0,
	.param .b64 vprintf_param_1
)
;
.global .align 1 .b8 $str[54] = {116, 104, 114, 101, 97, 100, 73, 100, 120, 46, 120, 32, 61, 32, 37, 100, 44, 32, 116, 104, 114, 101, 97, 100, 73, 100, 120, 46, 121, 32, 61, 32, 37, 100, 44, 32, 116, 104, 114, 101, 97, 100, 73, 100, 120, 46, 122, 32, 61, 32, 37, 100, 10};

.visible .entry _Z21thread_id_demo_kernelv()
{
	.local .align 8 .b8 	__local_depot0[16];
	.reg .b64 	%SP;
	.reg .b64 	%SPL;
	.reg .b32 	%r<6>;
	.reg .b64 	%rd<5>;

	mov.u64 	%SPL, __local_depot0;
	cvta.local.u64 	%SP, %SPL;
	add.u64 	%rd1, %SP, 0;
	add.u64 	%rd2, %SPL, 0;
	mov.u32 	%r1, %tid.x;
	mov.u32 	%r2, %tid.y;
	mov.u32 	%r3, %tid.z;
	st.local.v2.u32 	[%rd2], {%r1, %r2};
	st.local.u32 	[%rd2+8], %r3;
	mov.u64 	%rd3, $str;
	cvta.global.u64 	%rd4, %rd3;
	{ // callseq 0, 0
	.param .b64 param0;
	st.param.b64 	[param0], %rd4;
	.param .b64 param1;
	st.param.b64 	[param1], %rd1;
	.param .b32 retval0;
	call.uni (retval0), 
	vprintf, 
	(
	param0, 
	param1
	);
	ld.param.b32 	%r4, [retval0];
	} // callseq 0
	ret;

}


// ===== COMPILED SASS (sm_100) =====

	.target	sm_100

	.elftype	@"ET_EXEC"


//--------------------- .note.nv.tkinfo           --------------------------
	.section	.note.nv.tkinfo,"",@"SHT_NOTE"
	.sectionflags	@"SHF_NOTE_NV_TKINFO"
	.tkinfo
        /*0018*/ 	.word	0x00000002
        /*0030*/ 	.string	""
        /*0030*/ 	.string	"ptxas"
        /*0030*/ 	.string	"Cuda compilation tools, release 13.0, V13.0.88"
        /*0030*/ 	.string	"Build cuda_13.0.r13.0/compiler.36424714_0"
        /*0030*/ 	.string	"-arch sm_100 -m 64 "



//--------------------- .note.nv.cuinfo           --------------------------
	.section	.note.nv.cuinfo,"",@"SHT_NOTE"
	.sectionflags	@"SHF_NOTE_NV_CUINFO"
        /*0018*/ 	.short	0x0002
        /*001a*/ 	.short	0x0064
        /*001c*/ 	.short	0x0082
	.zero		2


//--------------------- .nv.info                  --------------------------
	.section	.nv.info,"",@"SHT_CUDA_INFO"
	.align	4


	//----- nvinfo : EIATTR_REGCOUNT
	.align		4
        /*0000*/ 	.byte	0x04, 0x2f
        /*0002*/ 	.short	(.L_2 - .L_1)
	.align		4
.L_1:
        /*0004*/ 	.word	index@(_Z21thread_id_demo_kernelv)
        /*0008*/ 	.word	0x00000018


	//----- nvinfo : EIATTR_FRAME_SIZE
	.align		4
.L_2:
        /*000c*/ 	.byte	0x04, 0x11
        /*000e*/ 	.short	(.L_4 - .L_3)
	.align		4
.L_3:
        /*0010*/ 	.word	index@(_Z21thread_id_demo_kernelv)
        /*0014*/ 	.word	0x00000010


	//----- nvinfo : EIATTR_MIN_STACK_SIZE
	.align		4
.L_4:
        /*0018*/ 	.byte	0x04, 0x12
        /*001a*/ 	.short	(.L_6 - .L_5)
	.align		4
.L_5:
        /*001c*/ 	.word	index@(_Z21thread_id_demo_kernelv)
        /*0020*/ 	.word	0x00000010
.L_6:


//--------------------- .nv.compat                --------------------------
	.section	.nv.compat,"",@"SHT_CUDA_COMPAT_INFO"
	.align	4
        /*0000*/ 	.byte	0x02, 0x09, 0x00, 0x00, 0x02, 0x02, 0x01, 0x00, 0x02, 0x05, 0x05, 0x00, 0x03, 0x07, 0x01, 0x01
        /*0010*/ 	.byte	0x02, 0x03, 0x00, 0x00, 0x02, 0x06, 0x01, 0x00, 0x04, 0x0b, 0x08, 0x00, 0x09, 0x00, 0x00, 0x00
        /*0020*/ 	.byte	0x00, 0x00, 0x00, 0x00


//--------------------- .nv.info._Z21thread_id_demo_kernelv --------------------------
	.section	.nv.info._Z21thread_id_demo_kernelv,"",@"SHT_CUDA_INFO"
	.sectionflags	@""
	.align	4


	//----- nvinfo : EIATTR_CUDA_API_VERSION
	.align		4
        /*0000*/ 	.byte	0x04, 0x37
        /*0002*/ 	.short	(.L_8 - .L_7)
.L_7:
        /*0004*/ 	.word	0x00000082


	//----- nvinfo : EIATTR_SPARSE_MMA_MASK
	.align		4
.L_8:
        /*0008*/ 	.byte	0x03, 0x50
        /*000a*/ 	.short	0x0000


	//----- nvinfo : EIATTR_MAXREG_COUNT
	.align		4
        /*000c*/ 	.byte	0x03, 0x1b
        /*000e*/ 	.short	0x00ff


	//----- nvinfo : EIATTR_EXTERNS
	.align		4
        /*0010*/ 	.byte	0x04, 0x0f
        /*0012*/ 	.short	(.L_10 - .L_9)


	//   ....[0]....
	.align		4
.L_9:
        /*0014*/ 	.word	index@(vprintf)


	//----- nvinfo : EIATTR_MERCURY_ISA_VERSION
	.align		4
.L_10:
        /*0018*/ 	.byte	0x03, 0x5f
        /*001a*/ 	.short	0x0101


	//----- nvinfo : EIATTR_VRC_CTA_INIT_COUNT
	.align		4
        /*001c*/ 	.byte	0x02, 0x4a
	.zero		1
	.zero		1


	//----- nvinfo : EIATTR_SYSCALL_OFFSETS
	.align		4
        /*0020*/ 	.byte	0x04, 0x46
        /*0022*/ 	.short	(.L_12 - .L_11)


	//   ....[0]....
.L_11:
        /*0024*/ 	.word	0x00000110


	//----- nvinfo : EIATTR_EXIT_INSTR_OFFSETS
	.align		4
.L_12:
        /*0028*/ 	.byte	0x04, 0x1c
        /*002a*/ 	.short	(.L_14 - .L_13)


	//   ....[0]....
.L_13:
        /*002c*/ 	.word	0x00000120


	//----- nvinfo : EIATTR_SW_WAR
	.align		4
.L_14:
        /*0030*/ 	.byte	0x04, 0x36
        /*0032*/ 	.short	(.L_16 - .L_15)
.L_15:
        /*0034*/ 	.word	0x00000008
.L_16:


//--------------------- .nv.callgraph             --------------------------
	.section	.nv.callgraph,"",@"SHT_CUDA_CALLGRAPH"
	.align	4
	.sectionentsize	8
	.align		4
        /*0000*/ 	.word	0x00000000
	.align		4
        /*0004*/ 	.word	0xffffffff
	.align		4
        /*0008*/ 	.word	index@(_Z21thread_id_demo_kernelv)
	.align		4
        /*000c*/ 	.word	index@(vprintf)
	.align		4
        /*0010*/ 	.word	0x00000000
	.align		4
        /*0014*/ 	.word	0xfffffffe
	.align		4
        /*0018*/ 	.word	0x00000000
	.align		4
        /*001c*/ 	.word	0xfffffffd
	.align		4
        /*0020*/ 	.word	0x00000000
	.align		4
        /*0024*/ 	.word	0xfffffffc


//--------------------- .nv.constant4             --------------------------
	.section	.nv.constant4,"a",@progbits
	.align	8
	.align		8
.nv.constant4:
        /*0000*/ 	.dword	vprintf
	.align		8
        /*0008*/ 	.dword	$str


//--------------------- .text._Z21thread_id_demo_kernelv --------------------------
	.section	.text._Z21thread_id_demo_kernelv,"ax",@progbits
	.align	128
        .global         _Z21thread_id_demo_kernelv
        .type           _Z21thread_id_demo_kernelv,@function
        .size           _Z21thread_id_demo_kernelv,(.L_x_2 - _Z21thread_id_demo_kernelv)
        .other          _Z21thread_id_demo_kernelv,@"STO_CUDA_ENTRY STV_DEFAULT"
_Z21thread_id_demo_kernelv:
.text._Z21thread_id_demo_kernelv:
[----:B------:R-:W0:Y:S01]  /*0000*/  LDC R1, c[0x0][0x37c] ;  /* 0x0000df00ff017b82 */ /* 0x000e220000000800 */
[----:B------:R-:W1:Y:S01]  /*0010*/  S2R R8, SR_TID.X ;  /* 0x0000000000087919 */ /* 0x000e620000002100 */
[----:B0-----:R-:W-:Y:S01]  /*0020*/  VIADD R1, R1, 0xfffffff0 ;  /* 0xfffffff001017836 */ /* 0x001fe20000000000 */
[----:B------:R-:W-:Y:S01]  /*0030*/  MOV R0, 0x0 ;  /* 0x0000000000007802 */ /* 0x000fe20000000f00 */
[----:B------:R-:W0:Y:S01]  /*0040*/  LDCU UR4, c[0x0][0x2f8] ;  /* 0x00005f00ff0477ac */ /* 0x000e220008000800 */
[----:B------:R-:W1:Y:S03]  /*0050*/  S2R R9, SR_TID.Y ;  /* 0x0000000000097919 */ /* 0x000e660000002200 */
[----:B------:R2:W3:Y:S01]  /*0060*/  LDC.64 R2, c[0x4][R0] ;  /* 0x0100000000027b82 */ /* 0x0004e20000000a00 */
[----:B------:R-:W4:Y:S01]  /*0070*/  LDCU.64 UR6, c[0x4][0x8] ;  /* 0x01000100ff0677ac */ /* 0x000f220008000a00 */
[----:B------:R-:W5:Y:S01]  /*0080*/  S2R R10, SR_TID.Z ;  /* 0x00000000000a7919 */ /* 0x000f620000002300 */
[----:B------:R-:W2:Y:S01]  /*0090*/  LDCU UR5, c[0x0][0x2fc] ;  /* 0x00005f80ff0577ac */ /* 0x000ea20008000800 */
[----:B0-----:R-:W-:Y:S01]  /*00a0*/  IADD3 R6, P0, PT, R1, UR4, RZ ;  /* 0x0000000401067c10 */ /* 0x001fe2000ff1e0ff */
[----:B----4-:R-:W-:Y:S01]  /*00b0*/  IMAD.U32 R4, RZ, RZ, UR6 ;  /* 0x00000006ff047e24 */ /* 0x010fe2000f8e00ff */
[----:B------:R-:W-:-:S03]  /*00c0*/  MOV R5, UR7 ;  /* 0x0000000700057c02 */ /* 0x000fc60008000f00 */
[----:B--2---:R-:W-:Y:S01]  /*00d0*/  IMAD.X R7, RZ, RZ, UR5, P0 ;  /* 0x00000005ff077e24 */ /* 0x004fe200080e06ff */
[----:B-1----:R0:W-:Y:S04]  /*00e0*/  STL.64 [R1], R8 ;  /* 0x0000000801007387 */ /* 0x0021e80000100a00 */
[----:B-----5:R0:W-:Y:S03]  /*00f0*/  STL [R1+0x8], R10 ;  /* 0x0000080a01007387 */ /* 0x0201e60000100800 */
[----:B------:R-:W-:-:S07]  /*0100*/  LEPC R20, `(.L_x_0) ;  /* 0x000000001014794e */ /* 0x000fce0000000000 */
[----:B0--3--:R-:W-:Y:S05]  /*0110*/  CALL.ABS.NOINC R2 ;  /* 0x0000000002007343 */ /* 0x009fea0003c00000 */
.L_x_0:
[----:B------:R-:W-:Y:S05]  /*0120*/  EXIT ;  /* 0x000000000000794d */ /* 0x000fea0003800000 */
.L_x_1:
[----:B------:R-:W-:-:S00]  /*0130*/  BRA `(.L_x_1) ;  /* 0xfffffffc00fc7947 */ /* 0x000fc0000383ffff */
[----:B------:R-:W-:-:S00]  /*0140*/  NOP ;  /* 0x0000000000007918 */ /* 0x000fc00000000000 */
        /* <DEDUP_REMOVED lines=11> */
.L_x_2:


//--------------------- .nv.global.init           --------------------------
	.section	.nv.global.init,"aw",@progbits
.nv.global.init:
	.type		$str,@object
	.size		$str,(.L_0 - $str)
$str:
        /*0000*/ 	.byte	0x74, 0x68, 0x72, 0x65, 0x61, 0x64, 0x49, 0x64, 0x78, 0x2e, 0x78, 0x20, 0x3d, 0x20, 0x25, 0x64
        /*0010*/ 	.byte	0x2c, 0x20, 0x74, 0x68, 0x72, 0x65, 0x61, 0x64, 0x49, 0x64, 0x78, 0x2e, 0x79, 0x20, 0x3d, 0x20
        /*0020*/ 	.byte	0x25, 0x64, 0x2c, 0x20, 0x74, 0x68, 0x72, 0x65, 0x61, 0x64, 0x49, 0x64, 0x78, 0x2e, 0x7a, 0x20
        /*0030*/ 	.byte	0x3d, 0x20, 0x25, 0x64, 0x0a, 0x00
.L_0:


//--------------------- .nv.shared.reserved.0     --------------------------
	.section	.nv.shared.reserved.0,"aw",@nobits
	.weak		__nv_reservedSMEM_offset_0_alias
	.size		__nv_reservedSMEM_offset_0_alias, 0, 64
	.other		__nv_reservedSMEM_offset_0_alias,@"STO_CUDA_RESERVED_SHARED STV_DEFAULT"
__nv_reservedSMEM_offset_0_alias:
	.zero		0
	.zero		64


//--------------------- .nv.constant0._Z21thread_id_demo_kernelv --------------------------
	.section	.nv.constant0._Z21thread_id_demo_kernelv,"a",@progbits
	.sectionflags	@""
	.align	4
.nv.constant0._Z21thread_id_demo_kernelv:
	.zero		896


//--------------------- SYMBOLS --------------------------

	.type		.nv.reservedSmem.offset0,@object
	.size		.nv.reservedSmem.offset0,0x4
	.type		vprintf,@function
